//
// Generated by NVIDIA NVVM Compiler
//
// Compiler Build ID: CL-36424714
// Cuda compilation tools, release 13.0, V13.0.88
// Based on NVVM 20.0.0
//

.version 9.0
.target sm_100
.address_size 64

	// .globl	_Z10sum2arraysPfS_S_i

.visible .entry _Z10sum2arraysPfS_S_i(
	.param .u64 .ptr .align 1 _Z10sum2arraysPfS_S_i_param_0,
	.param .u64 .ptr .align 1 _Z10sum2arraysPfS_S_i_param_1,
	.param .u64 .ptr .align 1 _Z10sum2arraysPfS_S_i_param_2,
	.param .u32 _Z10sum2arraysPfS_S_i_param_3
)
{
	.reg .pred 	%p<2>;
	.reg .b32 	%r<6>;
	.reg .b32 	%f<4>;
	.reg .b64 	%rd<11>;

	ld.param.u64 	%rd1, [_Z10sum2arraysPfS_S_i_param_0];
	ld.param.u64 	%rd2, [_Z10sum2arraysPfS_S_i_param_1];
	ld.param.u64 	%rd3, [_Z10sum2arraysPfS_S_i_param_2];
	ld.param.u32 	%r2, [_Z10sum2arraysPfS_S_i_param_3];
	mov.u32 	%r3, %ctaid.x;
	mov.u32 	%r4, %ntid.x;
	mov.u32 	%r5, %tid.x;
	mad.lo.s32 	%r1, %r3, %r4, %r5;
	setp.ge.s32 	%p1, %r1, %r2;
	@%p1 bra 	$L__BB0_2;
	cvta.to.global.u64 	%rd4, %rd1;
	cvta.to.global.u64 	%rd5, %rd2;
	cvta.to.global.u64 	%rd6, %rd3;
	mul.wide.s32 	%rd7, %r1, 4;
	add.s64 	%rd8, %rd4, %rd7;
	ld.global.f32 	%f1, [%rd8];
	add.s64 	%rd9, %rd5, %rd7;
	ld.global.f32 	%f2, [%rd9];
	add.f32 	%f3, %f1, %f2;
	add.s64 	%rd10, %rd6, %rd7;
	st.global.f32 	[%rd10], %f3;
$L__BB0_2:
	ret;

}


// ===== COMPILED SASS (sm_100) =====

	.target	sm_100

	.elftype	@"ET_EXEC"


//--------------------- .note.nv.tkinfo           --------------------------
	.section	.note.nv.tkinfo,"",@"SHT_NOTE"
	.sectionflags	@"SHF_NOTE_NV_TKINFO"
	.tkinfo
        /*0018*/ 	.word	0x00000002
        /*0030*/ 	.string	""
        /*0030*/ 	.string	"ptxas"
        /*0030*/ 	.string	"Cuda compilation tools, release 13.0, V13.0.88"
        /*0030*/ 	.string	"Build cuda_13.0.r13.0/compiler.36424714_0"
        /*0030*/ 	.string	"-arch sm_100 -m 64 "



//--------------------- .note.nv.cuinfo           --------------------------
	.section	.note.nv.cuinfo,"",@"SHT_NOTE"
	.sectionflags	@"SHF_NOTE_NV_CUINFO"
        /*0018*/ 	.short	0x0002
        /*001a*/ 	.short	0x0064
        /*001c*/ 	.short	0x0082
	.zero		2


//--------------------- .nv.info                  --------------------------
	.section	.nv.info,"",@"SHT_CUDA_INFO"
	.align	4


	//----- nvinfo : EIATTR_REGCOUNT
	.align		4
        /*0000*/ 	.byte	0x04, 0x2f
        /*0002*/ 	.short	(.L_1 - .L_0)
	.align		4
.L_0:
        /*0004*/ 	.word	index@(_Z10sum2arraysPfS_S_i)
        /*0008*/ 	.word	0x0000000c


	//----- nvinfo : EIATTR_FRAME_SIZE
	.align		4
.L_1:
        /*000c*/ 	.byte	0x04, 0x11
        /*000e*/ 	.short	(.L_3 - .L_2)
	.align		4
.L_2:
        /*0010*/ 	.word	index@(_Z10sum2arraysPfS_S_i)
        /*0014*/ 	.word	0x00000000


	//----- nvinfo : EIATTR_MIN_STACK_SIZE
	.align		4
.L_3:
        /*0018*/ 	.byte	0x04, 0x12
        /*001a*/ 	.short	(.L_5 - .L_4)
	.align		4
.L_4:
        /*001c*/ 	.word	index@(_Z10sum2arraysPfS_S_i)
        /*0020*/ 	.word	0x00000000
.L_5:


//--------------------- .nv.compat                --------------------------
	.section	.nv.compat,"",@"SHT_CUDA_COMPAT_INFO"
	.align	4
        /*0000*/ 	.byte	0x02, 0x09, 0x00, 0x00, 0x02, 0x02, 0x01, 0x00, 0x02, 0x05, 0x05, 0x00, 0x03, 0x07, 0x01, 0x01
        /*0010*/ 	.byte	0x02, 0x03, 0x00, 0x00, 0x02, 0x06, 0x01, 0x00, 0x04, 0x0b, 0x08, 0x00, 0x09, 0x00, 0x00, 0x00
        /*0020*/ 	.byte	0x00, 0x00, 0x00, 0x00


//--------------------- .nv.info._Z10sum2arraysPfS_S_i --------------------------
	.section	.nv.info._Z10sum2arraysPfS_S_i,"",@"SHT_CUDA_INFO"
	.sectionflags	@""
	.align	4


	//----- nvinfo : EIATTR_CUDA_API_VERSION
	.align		4
        /*0000*/ 	.byte	0x04, 0x37
        /*0002*/ 	.short	(.L_7 - .L_6)
.L_6:
        /*0004*/ 	.word	0x00000082


	//----- nvinfo : EIATTR_KPARAM_INFO
	.align		4
.L_7:
        /*0008*/ 	.byte	0x04, 0x17
        /*000a*/ 	.short	(.L_9 - .L_8)
.L_8:
        /*000c*/ 	.word	0x00000000
        /*0010*/ 	.short	0x0003
        /*0012*/ 	.short	0x0018
        /*0014*/ 	.byte	0x00, 0xf0, 0x11, 0x00


	//----- nvinfo : EIATTR_KPARAM_INFO
	.align		4
.L_9:
        /*0018*/ 	.byte	0x04, 0x17
        /*001a*/ 	.short	(.L_11 - .L_10)
.L_10:
        /*001c*/ 	.word	0x00000000
        /*0020*/ 	.short	0x0002
        /*0022*/ 	.short	0x0010
        /*0024*/ 	.byte	0x00, 0xf5, 0x21, 0x00


	//----- nvinfo : EIATTR_KPARAM_INFO
	.align		4
.L_11:
        /*0028*/ 	.byte	0x04, 0x17
        /*002a*/ 	.short	(.L_13 - .L_12)
.L_12:
        /*002c*/ 	.word	0x00000000
        /*0030*/ 	.short	0x0001
        /*0032*/ 	.short	0x0008
        /*0034*/ 	.byte	0x00, 0xf5, 0x21, 0x00


	//----- nvinfo : EIATTR_KPARAM_INFO
	.align		4
.L_13:
        /*0038*/ 	.byte	0x04, 0x17
        /*003a*/ 	.short	(.L_15 - .L_14)
.L_14:
        /*003c*/ 	.word	0x00000000
        /*0040*/ 	.short	0x0000
        /*0042*/ 	.short	0x0000
        /*0044*/ 	.byte	0x00, 0xf5, 0x21, 0x00


	//----- nvinfo : EIATTR_SPARSE_MMA_MASK
	.align		4
.L_15:
        /*0048*/ 	.byte	0x03, 0x50
        /*004a*/ 	.short	0x0000


	//----- nvinfo : EIATTR_MAXREG_COUNT
	.align		4
        /*004c*/ 	.byte	0x03, 0x1b
        /*004e*/ 	.short	0x00ff


	//----- nvinfo : EIATTR_MERCURY_ISA_VERSION
	.align		4
        /*0050*/ 	.byte	0x03, 0x5f
        /*0052*/ 	.short	0x0101


	//----- nvinfo : EIATTR_VRC_CTA_INIT_COUNT
	.align		4
        /*0054*/ 	.byte	0x02, 0x4a
	.zero		1
	.zero		1


	//----- nvinfo : EIATTR_EXIT_INSTR_OFFSETS
	.align		4
        /*0058*/ 	.byte	0x04, 0x1c
        /*005a*/ 	.short	(.L_17 - .L_16)


	//   ....[0]....
.L_16:
        /*005c*/ 	.word	0x00000070


	//   ....[1]....
        /*0060*/ 	.word	0x00000130


	//----- nvinfo : EIATTR_CBANK_PARAM_SIZE
	.align		4
.L_17:
        /*0064*/ 	.byte	0x03, 0x19
        /*0066*/ 	.short	0x001c


	//----- nvinfo : EIATTR_PARAM_CBANK
	.align		4
        /*0068*/ 	.byte	0x04, 0x0a
        /*006a*/ 	.short	(.L_19 - .L_18)
	.align		4
.L_18:
        /*006c*/ 	.word	index@(.nv.constant0._Z10sum2arraysPfS_S_i)
        /*0070*/ 	.short	0x0380
        /*0072*/ 	.short	0x001c


	//----- nvinfo : EIATTR_SW_WAR
	.align		4
.L_19:
        /*0074*/ 	.byte	0x04, 0x36
        /*0076*/ 	.short	(.L_21 - .L_20)
.L_20:
        /*0078*/ 	.word	0x00000008
.L_21:


//--------------------- .nv.callgraph             --------------------------
	.section	.nv.callgraph,"",@"SHT_CUDA_CALLGRAPH"
	.align	4
	.sectionentsize	8
	.align		4
        /*0000*/ 	.word	0x00000000
	.align		4
        /*0004*/ 	.word	0xffffffff
	.align		4
        /*0008*/ 	.word	0x00000000
	.align		4
        /*000c*/ 	.word	0xfffffffe
	.align		4
        /*0010*/ 	.word	0x00000000
	.align		4
        /*0014*/ 	.word	0xfffffffd
	.align		4
        /*0018*/ 	.word	0x00000000
	.align		4
        /*001c*/ 	.word	0xfffffffc


//--------------------- .text._Z10sum2arraysPfS_S_i --------------------------
	.section	.text._Z10sum2arraysPfS_S_i,"ax",@progbits
	.align	128
        .global         _Z10sum2arraysPfS_S_i
        .type           _Z10sum2arraysPfS_S_i,@function
        .size           _Z10sum2arraysPfS_S_i,(.L_x_1 - _Z10sum2arraysPfS_S_i)
        .other          _Z10sum2arraysPfS_S_i,@"STO_CUDA_ENTRY STV_DEFAULT"
_Z10sum2arraysPfS_S_i:
.text._Z10sum2arraysPfS_S_i:
[----:B------:R-:W-:Y:S01]  /*0000*/  LDC R1, c[0x0][0x37c] ;  /* 0x0000df00ff017b82 */ /* 0x000fe20000000800 */
[----:B------:R-:W0:Y:S07]  /*0010*/  S2R R0, SR_TID.X ;  /* 0x0000000000007919 */ /* 0x000e2e0000002100 */
[----:B------:R-:W0:Y:S01]  /*0020*/  S2UR UR4, SR_CTAID.X ;  /* 0x00000000000479c3 */ /* 0x000e220000002500 */
[----:B------:R-:W1:Y:S07]  /*0030*/  LDCU UR5, c[0x0][0x398] ;  /* 0x00007300ff0577ac */ /* 0x000e6e0008000800 */
[----:B------:R-:W0:Y:S02]  /*0040*/  LDC R9, c[0x0][0x360] ;  /* 0x0000d800ff097b82 */ /* 0x000e240000000800 */
[----:B0-----:R-:W-:-:S05]  /*0050*/  IMAD R9, R9, UR4, R0 ;  /* 0x0000000409097c24 */ /* 0x001fca000f8e0200 */
[----:B-1----:R-:W-:-:S13]  /*0060*/  ISETP.GE.AND P0, PT, R9, UR5, PT ;  /* 0x0000000509007c0c */ /* 0x002fda000bf06270 */
[----:B------:R-:W-:Y:S05]  /*0070*/  @P0 EXIT ;  /* 0x000000000000094d */ /* 0x000fea0003800000 */
[----:B------:R-:W0:Y:S01]  /*0080*/  LDC.64 R2, c[0x0][0x380] ;  /* 0x0000e000ff027b82 */ /* 0x000e220000000a00 */
[----:B------:R-:W1:Y:S07]  /*0090*/  LDCU.64 UR4, c[0x0][0x358] ;  /* 0x00006b00ff0477ac */ /* 0x000e6e0008000a00 */
[----:B------:R-:W2:Y:S08]  /*00a0*/  LDC.64 R4, c[0x0][0x388] ;  /* 0x0000e200ff047b82 */ /* 0x000eb00000000a00 */
[----:B------:R-:W3:Y:S01]  /*00b0*/  LDC.64 R6, c[0x0][0x390] ;  /* 0x0000e400ff067b82 */ /* 0x000ee20000000a00 */
[----:B0-----:R-:W-:-:S06]  /*00c0*/  IMAD.WIDE R2, R9, 0x4, R2 ;  /* 0x0000000409027825 */ /* 0x001fcc00078e0202 */
[----:B-1----:R-:W4:Y:S01]  /*00d0*/  LDG.E R2, desc[UR4][R2.64] ;  /* 0x0000000402027981 */ /* 0x002f22000c1e1900 */
[----:B--2---:R-:W-:-:S06]  /*00e0*/  IMAD.WIDE R4, R9, 0x4, R4 ;  /* 0x0000000409047825 */ /* 0x004fcc00078e0204 */
[----:B------:R-:W4:Y:S01]  /*00f0*/  LDG.E R5, desc[UR4][R4.64] ;  /* 0x0000000404057981 */ /* 0x000f22000c1e1900 */
[----:B---3--:R-:W-:-:S04]  /*0100*/  IMAD.WIDE R6, R9, 0x4, R6 ;  /* 0x0000000409067825 */ /* 0x008fc800078e0206 */
[----:B----4-:R-:W-:-:S05]  /*0110*/  FADD R9, R2, R5 ;  /* 0x0000000502097221 */ /* 0x010fca0000000000 */
[----:B------:R-:W-:Y:S01]  /*0120*/  STG.E desc[UR4][R6.64], R9 ;  /* 0x0000000906007986 */ /* 0x000fe2000c101904 */
[----:B------:R-:W-:Y:S05]  /*0130*/  EXIT ;  /* 0x000000000000794d */ /* 0x000fea0003800000 */
.L_x_0:
[----:B------:R-:W-:-:S00]  /*0140*/  BRA `(.L_x_0) ;  /* 0xfffffffc00fc7947 */ /* 0x000fc0000383ffff */
[----:B------:R-:W-:-:S00]  /*0150*/  NOP ;  /* 0x0000000000007918 */ /* 0x000fc00000000000 */
        /* <DEDUP_REMOVED lines=10> */
.L_x_1:


//--------------------- .nv.shared.reserved.0     --------------------------
	.section	.nv.shared.reserved.0,"aw",@nobits
	.weak		__nv_reservedSMEM_offset_0_alias
	.size		__nv_reservedSMEM_offset_0_alias, 0, 64
	.other		__nv_reservedSMEM_offset_0_alias,@"STO_CUDA_RESERVED_SHARED STV_DEFAULT"
__nv_reservedSMEM_offset_0_alias:
	.zero		0
	.zero		64


//--------------------- .nv.constant0._Z10sum2arraysPfS_S_i --------------------------
	.section	.nv.constant0._Z10sum2arraysPfS_S_i,"a",@progbits
	.sectionflags	@""
	.align	4
.nv.constant0._Z10sum2arraysPfS_S_i:
	.zero		924


//--------------------- SYMBOLS --------------------------

	.type		.nv.reservedSmem.offset0,@object
	.size		.nv.reservedSmem.offset0,0x4
